//
// Generated by NVIDIA NVVM Compiler
//
// Compiler Build ID: CL-36424714
// Cuda compilation tools, release 13.0, V13.0.88
// Based on NVVM 20.0.0
//

.version 9.0
.target sm_100
.address_size 64

	// .globl	_Z14infiniteKernelv
.extern .func  (.param .b32 func_retval0) vprintf
(
	.param .b64 vprintf_param_0,
	.param .b64 vprintf_param_1
)
;
.global .align 1 .b8 $str[36] = {73, 110, 102, 105, 110, 105, 116, 101, 32, 107, 101, 114, 110, 101, 108, 32, 115, 116, 97, 114, 116, 101, 100, 32, 111, 110, 32, 100, 101, 118, 105, 99, 101, 46, 10};

.visible .entry _Z14infiniteKernelv()
{
	.reg .b32 	%r<3>;
	.reg .b64 	%rd<3>;

	mov.u64 	%rd1, $str;
	cvta.global.u64 	%rd2, %rd1;
	{ // callseq 0, 0
	.param .b64 param0;
	st.param.b64 	[param0], %rd2;
	.param .b64 param1;
	st.param.b64 	[param1], 0;
	.param .b32 retval0;
	call.uni (retval0), 
	vprintf, 
	(
	param0, 
	param1
	);
	ld.param.b32 	%r1, [retval0];
	} // callseq 0

}


// ===== COMPILED SASS (sm_100) =====

	.target	sm_100

	.elftype	@"ET_EXEC"


//--------------------- .note.nv.tkinfo           --------------------------
	.section	.note.nv.tkinfo,"",@"SHT_NOTE"
	.sectionflags	@"SHF_NOTE_NV_TKINFO"
	.tkinfo
        /*0018*/ 	.word	0x00000002
        /*0030*/ 	.string	""
        /*0030*/ 	.string	"ptxas"
        /*0030*/ 	.string	"Cuda compilation tools, release 13.0, V13.0.88"
        /*0030*/ 	.string	"Build cuda_13.0.r13.0/compiler.36424714_0"
        /*0030*/ 	.string	"-arch sm_100 -m 64 "



//--------------------- .note.nv.cuinfo           --------------------------
	.section	.note.nv.cuinfo,"",@"SHT_NOTE"
	.sectionflags	@"SHF_NOTE_NV_CUINFO"
        /*0018*/ 	.short	0x0002
        /*001a*/ 	.short	0x0064
        /*001c*/ 	.short	0x0082
	.zero		2


//--------------------- .nv.info                  --------------------------
	.section	.nv.info,"",@"SHT_CUDA_INFO"
	.align	4


	//----- nvinfo : EIATTR_REGCOUNT
	.align		4
        /*0000*/ 	.byte	0x04, 0x2f
        /*0002*/ 	.short	(.L_2 - .L_1)
	.align		4
.L_1:
        /*0004*/ 	.word	index@(_Z14infiniteKernelv)
        /*0008*/ 	.word	0x00000018


	//----- nvinfo : EIATTR_FRAME_SIZE
	.align		4
.L_2:
        /*000c*/ 	.byte	0x04, 0x11
        /*000e*/ 	.short	(.L_4 - .L_3)
	.align		4
.L_3:
        /*0010*/ 	.word	index@(_Z14infiniteKernelv)
        /*0014*/ 	.word	0x00000000


	//----- nvinfo : EIATTR_MIN_STACK_SIZE
	.align		4
.L_4:
        /*0018*/ 	.byte	0x04, 0x12
        /*001a*/ 	.short	(.L_6 - .L_5)
	.align		4
.L_5:
        /*001c*/ 	.word	index@(_Z14infiniteKernelv)
        /*0020*/ 	.word	0x00000000
.L_6:


//--------------------- .nv.compat                --------------------------
	.section	.nv.compat,"",@"SHT_CUDA_COMPAT_INFO"
	.align	4
        /*0000*/ 	.byte	0x02, 0x09, 0x00, 0x00, 0x02, 0x02, 0x01, 0x00, 0x02, 0x05, 0x05, 0x00, 0x03, 0x07, 0x01, 0x01
        /*0010*/ 	.byte	0x02, 0x03, 0x00, 0x00, 0x02, 0x06, 0x01, 0x00, 0x04, 0x0b, 0x08, 0x00, 0x09, 0x00, 0x00, 0x00
        /*0020*/ 	.byte	0x00, 0x00, 0x00, 0x00


//--------------------- .nv.info._Z14infiniteKernelv --------------------------
	.section	.nv.info._Z14infiniteKernelv,"",@"SHT_CUDA_INFO"
	.sectionflags	@""
	.align	4


	//----- nvinfo : EIATTR_CUDA_API_VERSION
	.align		4
        /*0000*/ 	.byte	0x04, 0x37
        /*0002*/ 	.short	(.L_8 - .L_7)
.L_7:
        /*0004*/ 	.word	0x00000082


	//----- nvinfo : EIATTR_SPARSE_MMA_MASK
	.align		4
.L_8:
        /*0008*/ 	.byte	0x03, 0x50
        /*000a*/ 	.short	0x0000


	//----- nvinfo : EIATTR_MAXREG_COUNT
	.align		4
        /*000c*/ 	.byte	0x03, 0x1b
        /*000e*/ 	.short	0x00ff


	//----- nvinfo : EIATTR_EXTERNS
	.align		4
        /*0010*/ 	.byte	0x04, 0x0f
        /*0012*/ 	.short	(.L_10 - .L_9)


	//   ....[0]....
	.align		4
.L_9:
        /*0014*/ 	.word	index@(vprintf)


	//----- nvinfo : EIATTR_MERCURY_ISA_VERSION
	.align		4
.L_10:
        /*0018*/ 	.byte	0x03, 0x5f
        /*001a*/ 	.short	0x0101


	//----- nvinfo : EIATTR_VRC_CTA_INIT_COUNT
	.align		4
        /*001c*/ 	.byte	0x02, 0x4a
	.zero		1
	.zero		1


	//----- nvinfo : EIATTR_SYSCALL_OFFSETS
	.align		4
        /*0020*/ 	.byte	0x04, 0x46
        /*0022*/ 	.short	(.L_12 - .L_11)


	//   ....[0]....
.L_11:
        /*0024*/ 	.word	0x00000080


	//----- nvinfo : EIATTR_EXIT_INSTR_OFFSETS
	.align		4
.L_12:
        /*0028*/ 	.byte	0x04, 0x1c
        /*002a*/ 	.short	(.L_14 - .L_13)


	//   ....[0]....
.L_13:
        /*002c*/ 	.word	0x00000090


	//----- nvinfo : EIATTR_SW_WAR
	.align		4
.L_14:
        /*0030*/ 	.byte	0x04, 0x36
        /*0032*/ 	.short	(.L_16 - .L_15)
.L_15:
        /*0034*/ 	.word	0x00000008
.L_16:


//--------------------- .nv.callgraph             --------------------------
	.section	.nv.callgraph,"",@"SHT_CUDA_CALLGRAPH"
	.align	4
	.sectionentsize	8
	.align		4
        /*0000*/ 	.word	0x00000000
	.align		4
        /*0004*/ 	.word	0xffffffff
	.align		4
        /*0008*/ 	.word	index@(_Z14infiniteKernelv)
	.align		4
        /*000c*/ 	.word	index@(vprintf)
	.align		4
        /*0010*/ 	.word	0x00000000
	.align		4
        /*0014*/ 	.word	0xfffffffe
	.align		4
        /*0018*/ 	.word	0x00000000
	.align		4
        /*001c*/ 	.word	0xfffffffd
	.align		4
        /*0020*/ 	.word	0x00000000
	.align		4
        /*0024*/ 	.word	0xfffffffc


//--------------------- .nv.constant4             --------------------------
	.section	.nv.constant4,"a",@progbits
	.align	8
	.align		8
.nv.constant4:
        /*0000*/ 	.dword	vprintf
	.align		8
        /*0008*/ 	.dword	$str


//--------------------- .text._Z14infiniteKernelv --------------------------
	.section	.text._Z14infiniteKernelv,"ax",@progbits
	.align	128
        .global         _Z14infiniteKernelv
        .type           _Z14infiniteKernelv,@function
        .size           _Z14infiniteKernelv,(.L_x_2 - _Z14infiniteKernelv)
        .other          _Z14infiniteKernelv,@"STO_CUDA_ENTRY STV_DEFAULT"
_Z14infiniteKernelv:
.text._Z14infiniteKernelv:
[----:B------:R-:W0:Y:S01]  /*0000*/  LDC R1, c[0x0][0x37c] ;  /* 0x0000df00ff017b82 */ /* 0x000e220000000800 */
[----:B------:R-:W-:Y:S01]  /*0010*/  MOV R0, 0x0 ;  /* 0x0000000000007802 */ /* 0x000fe20000000f00 */
[----:B------:R-:W1:Y:S01]  /*0020*/  LDCU.64 UR4, c[0x4][0x8] ;  /* 0x01000100ff0477ac */ /* 0x000e620008000a00 */
[----:B------:R-:W-:-:S05]  /*0030*/  CS2R R6, SRZ ;  /* 0x0000000000067805 */ /* 0x000fca000001ff00 */
[----:B------:R2:W3:Y:S01]  /*0040*/  LDC.64 R2, c[0x4][R0] ;  /* 0x0100000000027b82 */ /* 0x0004e20000000a00 */
[----:B-1----:R-:W-:Y:S02]  /*0050*/  IMAD.U32 R4, RZ, RZ, UR4 ;  /* 0x00000004ff047e24 */ /* 0x002fe4000f8e00ff */
[----:B--2---:R-:W-:-:S07]  /*0060*/  IMAD.U32 R5, RZ, RZ, UR5 ;  /* 0x00000005ff057e24 */ /* 0x004fce000f8e00ff */
[----:B------:R-:W-:-:S07]  /*0070*/  LEPC R20, `(.L_x_0) ;  /* 0x000000001014794e */ /* 0x000fce0000000000 */
[----:B0--3--:R-:W-:Y:S05]  /*0080*/  CALL.ABS.NOINC R2 ;  /* 0x0000000002007343 */ /* 0x009fea0003c00000 */
.L_x_0:
[----:B------:R-:W-:Y:S05]  /*0090*/  EXIT ;  /* 0x000000000000794d */ /* 0x000fea0003800000 */
.L_x_1:
[----:B------:R-:W-:-:S00]  /*00a0*/  BRA `(.L_x_1) ;  /* 0xfffffffc00fc7947 */ /* 0x000fc0000383ffff */
[----:B------:R-:W-:-:S00]  /*00b0*/  NOP ;  /* 0x0000000000007918 */ /* 0x000fc00000000000 */
        /* <DEDUP_REMOVED lines=12> */
.L_x_2:


//--------------------- .nv.global.init           --------------------------
	.section	.nv.global.init,"aw",@progbits
.nv.global.init:
	.type		$str,@object
	.size		$str,(.L_0 - $str)
$str:
        /*0000*/ 	.byte	0x49, 0x6e, 0x66, 0x69, 0x6e, 0x69, 0x74, 0x65, 0x20, 0x6b, 0x65, 0x72, 0x6e, 0x65, 0x6c, 0x20
        /*0010*/ 	.byte	0x73, 0x74, 0x61, 0x72, 0x74, 0x65, 0x64, 0x20, 0x6f, 0x6e, 0x20, 0x64, 0x65, 0x76, 0x69, 0x63
        /*0020*/ 	.byte	0x65, 0x2e, 0x0a, 0x00
.L_0:


//--------------------- .nv.shared.reserved.0     --------------------------
	.section	.nv.shared.reserved.0,"aw",@nobits
	.weak		__nv_reservedSMEM_offset_0_alias
	.size		__nv_reservedSMEM_offset_0_alias, 0, 64
	.other		__nv_reservedSMEM_offset_0_alias,@"STO_CUDA_RESERVED_SHARED STV_DEFAULT"
__nv_reservedSMEM_offset_0_alias:
	.zero		0
	.zero		64


//--------------------- .nv.constant0._Z14infiniteKernelv --------------------------
	.section	.nv.constant0._Z14infiniteKernelv,"a",@progbits
	.sectionflags	@""
	.align	4
.nv.constant0._Z14infiniteKernelv:
	.zero		896


//--------------------- SYMBOLS --------------------------

	.type		.nv.reservedSmem.offset0,@object
	.size		.nv.reservedSmem.offset0,0x4
	.type		vprintf,@function
